//
// Generated by NVIDIA NVVM Compiler
//
// Compiler Build ID: CL-36424714
// Cuda compilation tools, release 13.0, V13.0.88
// Based on NVVM 20.0.0
//

.version 9.0
.target sm_100
.address_size 64

	// .globl	_Z12KernFindYnghPfS_S_S_S_iiiifi

.visible .entry _Z12KernFindYnghPfS_S_S_S_iiiifi(
	.param .u64 .ptr .align 1 _Z12KernFindYnghPfS_S_S_S_iiiifi_param_0,
	.param .u64 .ptr .align 1 _Z12KernFindYnghPfS_S_S_S_iiiifi_param_1,
	.param .u64 .ptr .align 1 _Z12KernFindYnghPfS_S_S_S_iiiifi_param_2,
	.param .u64 .ptr .align 1 _Z12KernFindYnghPfS_S_S_S_iiiifi_param_3,
	.param .u64 .ptr .align 1 _Z12KernFindYnghPfS_S_S_S_iiiifi_param_4,
	.param .u32 _Z12KernFindYnghPfS_S_S_S_iiiifi_param_5,
	.param .u32 _Z12KernFindYnghPfS_S_S_S_iiiifi_param_6,
	.param .u32 _Z12KernFindYnghPfS_S_S_S_iiiifi_param_7,
	.param .u32 _Z12KernFindYnghPfS_S_S_S_iiiifi_param_8,
	.param .f32 _Z12KernFindYnghPfS_S_S_S_iiiifi_param_9,
	.param .u32 _Z12KernFindYnghPfS_S_S_S_iiiifi_param_10
)
{
	.reg .pred 	%p<7>;
	.reg .b32 	%r<24>;
	.reg .b32 	%f<18>;
	.reg .b64 	%rd<23>;

	ld.param.u64 	%rd10, [_Z12KernFindYnghPfS_S_S_S_iiiifi_param_0];
	ld.param.u64 	%rd6, [_Z12KernFindYnghPfS_S_S_S_iiiifi_param_1];
	ld.param.u64 	%rd7, [_Z12KernFindYnghPfS_S_S_S_iiiifi_param_2];
	ld.param.u64 	%rd8, [_Z12KernFindYnghPfS_S_S_S_iiiifi_param_3];
	ld.param.u64 	%rd9, [_Z12KernFindYnghPfS_S_S_S_iiiifi_param_4];
	ld.param.u32 	%r10, [_Z12KernFindYnghPfS_S_S_S_iiiifi_param_7];
	ld.param.u32 	%r11, [_Z12KernFindYnghPfS_S_S_S_iiiifi_param_8];
	ld.param.f32 	%f7, [_Z12KernFindYnghPfS_S_S_S_iiiifi_param_9];
	ld.param.u32 	%r12, [_Z12KernFindYnghPfS_S_S_S_iiiifi_param_10];
	cvta.to.global.u64 	%rd1, %rd10;
	mov.u32 	%r13, %ntid.x;
	mov.u32 	%r14, %ctaid.x;
	mov.u32 	%r15, %tid.x;
	mad.lo.s32 	%r1, %r13, %r14, %r15;
	setp.ge.s32 	%p1, %r1, %r12;
	@%p1 bra 	$L__BB0_8;
	cvta.to.global.u64 	%rd11, %rd8;
	mul.wide.s32 	%rd12, %r1, 4;
	add.s64 	%rd2, %rd11, %rd12;
	ld.global.f32 	%f16, [%rd2];
	cvt.rzi.s32.f32 	%r16, %f16;
	setp.lt.s32 	%p2, %r16, 1;
	mov.f32 	%f17, 0f00000000;
	@%p2 bra 	$L__BB0_7;
	mul.lo.s32 	%r2, %r10, %r1;
	add.s64 	%rd3, %rd1, %rd12;
	mul.lo.s32 	%r3, %r11, %r1;
	cvta.to.global.u64 	%rd4, %rd6;
	cvta.to.global.u64 	%rd5, %rd7;
	mov.b32 	%r23, 0;
	mov.u32 	%r22, %r23;
$L__BB0_3:
	add.s32 	%r18, %r22, %r2;
	mul.wide.s32 	%rd14, %r18, 4;
	add.s64 	%rd15, %rd4, %rd14;
	ld.global.f32 	%f9, [%rd15];
	cvt.rzi.s32.f32 	%r6, %f9;
	mul.wide.s32 	%rd16, %r6, 4;
	add.s64 	%rd17, %rd1, %rd16;
	ld.global.f32 	%f10, [%rd17];
	ld.global.f32 	%f11, [%rd3];
	sub.f32 	%f12, %f10, %f11;
	abs.f32 	%f13, %f12;
	setp.geu.f32 	%p3, %f13, %f7;
	setp.ge.s32 	%p4, %r23, %r11;
	or.pred  	%p5, %p3, %p4;
	@%p5 bra 	$L__BB0_5;
	cvt.rn.f32.s32 	%f14, %r6;
	add.s32 	%r19, %r23, %r3;
	mul.wide.s32 	%rd18, %r19, 4;
	add.s64 	%rd19, %rd5, %rd18;
	st.global.f32 	[%rd19], %f14;
	add.s32 	%r23, %r23, 1;
	ld.global.f32 	%f16, [%rd2];
$L__BB0_5:
	add.s32 	%r22, %r22, 1;
	cvt.rzi.s32.f32 	%r20, %f16;
	setp.lt.s32 	%p6, %r22, %r20;
	@%p6 bra 	$L__BB0_3;
	cvt.rn.f32.s32 	%f17, %r23;
$L__BB0_7:
	cvta.to.global.u64 	%rd20, %rd9;
	add.s64 	%rd22, %rd20, %rd12;
	st.global.f32 	[%rd22], %f17;
$L__BB0_8:
	ret;

}


// ===== COMPILED SASS (sm_100) =====

	.target	sm_100

	.elftype	@"ET_EXEC"


//--------------------- .note.nv.tkinfo           --------------------------
	.section	.note.nv.tkinfo,"",@"SHT_NOTE"
	.sectionflags	@"SHF_NOTE_NV_TKINFO"
	.tkinfo
        /*0018*/ 	.word	0x00000002
        /*0030*/ 	.string	""
        /*0030*/ 	.string	"ptxas"
        /*0030*/ 	.string	"Cuda compilation tools, release 13.0, V13.0.88"
        /*0030*/ 	.string	"Build cuda_13.0.r13.0/compiler.36424714_0"
        /*0030*/ 	.string	"-arch sm_100 -m 64 "



//--------------------- .note.nv.cuinfo           --------------------------
	.section	.note.nv.cuinfo,"",@"SHT_NOTE"
	.sectionflags	@"SHF_NOTE_NV_CUINFO"
        /*0018*/ 	.short	0x0002
        /*001a*/ 	.short	0x0064
        /*001c*/ 	.short	0x0082
	.zero		2


//--------------------- .nv.info                  --------------------------
	.section	.nv.info,"",@"SHT_CUDA_INFO"
	.align	4


	//----- nvinfo : EIATTR_REGCOUNT
	.align		4
        /*0000*/ 	.byte	0x04, 0x2f
        /*0002*/ 	.short	(.L_1 - .L_0)
	.align		4
.L_0:
        /*0004*/ 	.word	index@(_Z12KernFindYnghPfS_S_S_S_iiiifi)
        /*0008*/ 	.word	0x0000001a


	//----- nvinfo : EIATTR_FRAME_SIZE
	.align		4
.L_1:
        /*000c*/ 	.byte	0x04, 0x11
        /*000e*/ 	.short	(.L_3 - .L_2)
	.align		4
.L_2:
        /*0010*/ 	.word	index@(_Z12KernFindYnghPfS_S_S_S_iiiifi)
        /*0014*/ 	.word	0x00000000


	//----- nvinfo : EIATTR_MIN_STACK_SIZE
	.align		4
.L_3:
        /*0018*/ 	.byte	0x04, 0x12
        /*001a*/ 	.short	(.L_5 - .L_4)
	.align		4
.L_4:
        /*001c*/ 	.word	index@(_Z12KernFindYnghPfS_S_S_S_iiiifi)
        /*0020*/ 	.word	0x00000000
.L_5:


//--------------------- .nv.compat                --------------------------
	.section	.nv.compat,"",@"SHT_CUDA_COMPAT_INFO"
	.align	4
        /*0000*/ 	.byte	0x02, 0x09, 0x00, 0x00, 0x02, 0x02, 0x01, 0x00, 0x02, 0x05, 0x05, 0x00, 0x03, 0x07, 0x01, 0x01
        /*0010*/ 	.byte	0x02, 0x03, 0x00, 0x00, 0x02, 0x06, 0x01, 0x00, 0x04, 0x0b, 0x08, 0x00, 0x09, 0x00, 0x00, 0x00
        /*0020*/ 	.byte	0x00, 0x00, 0x00, 0x00


//--------------------- .nv.info._Z12KernFindYnghPfS_S_S_S_iiiifi --------------------------
	.section	.nv.info._Z12KernFindYnghPfS_S_S_S_iiiifi,"",@"SHT_CUDA_INFO"
	.sectionflags	@""
	.align	4


	//----- nvinfo : EIATTR_CUDA_API_VERSION
	.align		4
        /*0000*/ 	.byte	0x04, 0x37
        /*0002*/ 	.short	(.L_7 - .L_6)
.L_6:
        /*0004*/ 	.word	0x00000082


	//----- nvinfo : EIATTR_KPARAM_INFO
	.align		4
.L_7:
        /*0008*/ 	.byte	0x04, 0x17
        /*000a*/ 	.short	(.L_9 - .L_8)
.L_8:
        /*000c*/ 	.word	0x00000000
        /*0010*/ 	.short	0x000a
        /*0012*/ 	.short	0x003c
        /*0014*/ 	.byte	0x00, 0xf0, 0x11, 0x00


	//----- nvinfo : EIATTR_KPARAM_INFO
	.align		4
.L_9:
        /*0018*/ 	.byte	0x04, 0x17
        /*001a*/ 	.short	(.L_11 - .L_10)
.L_10:
        /*001c*/ 	.word	0x00000000
        /*0020*/ 	.short	0x0009
        /*0022*/ 	.short	0x0038
        /*0024*/ 	.byte	0x00, 0xf0, 0x11, 0x00


	//----- nvinfo : EIATTR_KPARAM_INFO
	.align		4
.L_11:
        /*0028*/ 	.byte	0x04, 0x17
        /*002a*/ 	.short	(.L_13 - .L_12)
.L_12:
        /*002c*/ 	.word	0x00000000
        /*0030*/ 	.short	0x0008
        /*0032*/ 	.short	0x0034
        /*0034*/ 	.byte	0x00, 0xf0, 0x11, 0x00


	//----- nvinfo : EIATTR_KPARAM_INFO
	.align		4
.L_13:
        /*0038*/ 	.byte	0x04, 0x17
        /*003a*/ 	.short	(.L_15 - .L_14)
.L_14:
        /*003c*/ 	.word	0x00000000
        /*0040*/ 	.short	0x0007
        /*0042*/ 	.short	0x0030
        /*0044*/ 	.byte	0x00, 0xf0, 0x11, 0x00


	//----- nvinfo : EIATTR_KPARAM_INFO
	.align		4
.L_15:
        /*0048*/ 	.byte	0x04, 0x17
        /*004a*/ 	.short	(.L_17 - .L_16)
.L_16:
        /*004c*/ 	.word	0x00000000
        /*0050*/ 	.short	0x0006
        /*0052*/ 	.short	0x002c
        /*0054*/ 	.byte	0x00, 0xf0, 0x11, 0x00


	//----- nvinfo : EIATTR_KPARAM_INFO
	.align		4
.L_17:
        /*0058*/ 	.byte	0x04, 0x17
        /*005a*/ 	.short	(.L_19 - .L_18)
.L_18:
        /*005c*/ 	.word	0x00000000
        /*0060*/ 	.short	0x0005
        /*0062*/ 	.short	0x0028
        /*0064*/ 	.byte	0x00, 0xf0, 0x11, 0x00


	//----- nvinfo : EIATTR_KPARAM_INFO
	.align		4
.L_19:
        /*0068*/ 	.byte	0x04, 0x17
        /*006a*/ 	.short	(.L_21 - .L_20)
.L_20:
        /*006c*/ 	.word	0x00000000
        /*0070*/ 	.short	0x0004
        /*0072*/ 	.short	0x0020
        /*0074*/ 	.byte	0x00, 0xf5, 0x21, 0x00


	//----- nvinfo : EIATTR_KPARAM_INFO
	.align		4
.L_21:
        /*0078*/ 	.byte	0x04, 0x17
        /*007a*/ 	.short	(.L_23 - .L_22)
.L_22:
        /*007c*/ 	.word	0x00000000
        /*0080*/ 	.short	0x0003
        /*0082*/ 	.short	0x0018
        /*0084*/ 	.byte	0x00, 0xf5, 0x21, 0x00


	//----- nvinfo : EIATTR_KPARAM_INFO
	.align		4
.L_23:
        /*0088*/ 	.byte	0x04, 0x17
        /*008a*/ 	.short	(.L_25 - .L_24)
.L_24:
        /*008c*/ 	.word	0x00000000
        /*0090*/ 	.short	0x0002
        /*0092*/ 	.short	0x0010
        /*0094*/ 	.byte	0x00, 0xf5, 0x21, 0x00


	//----- nvinfo : EIATTR_KPARAM_INFO
	.align		4
.L_25:
        /*0098*/ 	.byte	0x04, 0x17
        /*009a*/ 	.short	(.L_27 - .L_26)
.L_26:
        /*009c*/ 	.word	0x00000000
        /*00a0*/ 	.short	0x0001
        /*00a2*/ 	.short	0x0008
        /*00a4*/ 	.byte	0x00, 0xf5, 0x21, 0x00


	//----- nvinfo : EIATTR_KPARAM_INFO
	.align		4
.L_27:
        /*00a8*/ 	.byte	0x04, 0x17
        /*00aa*/ 	.short	(.L_29 - .L_28)
.L_28:
        /*00ac*/ 	.word	0x00000000
        /*00b0*/ 	.short	0x0000
        /*00b2*/ 	.short	0x0000
        /*00b4*/ 	.byte	0x00, 0xf5, 0x21, 0x00


	//----- nvinfo : EIATTR_SPARSE_MMA_MASK
	.align		4
.L_29:
        /*00b8*/ 	.byte	0x03, 0x50
        /*00ba*/ 	.short	0x0000


	//----- nvinfo : EIATTR_MAXREG_COUNT
	.align		4
        /*00bc*/ 	.byte	0x03, 0x1b
        /*00be*/ 	.short	0x00ff


	//----- nvinfo : EIATTR_MERCURY_ISA_VERSION
	.align		4
        /*00c0*/ 	.byte	0x03, 0x5f
        /*00c2*/ 	.short	0x0101


	//----- nvinfo : EIATTR_VRC_CTA_INIT_COUNT
	.align		4
        /*00c4*/ 	.byte	0x02, 0x4a
	.zero		1
	.zero		1


	//----- nvinfo : EIATTR_EXIT_INSTR_OFFSETS
	.align		4
        /*00c8*/ 	.byte	0x04, 0x1c
        /*00ca*/ 	.short	(.L_31 - .L_30)


	//   ....[0]....
.L_30:
        /*00cc*/ 	.word	0x00000070


	//   ....[1]....
        /*00d0*/ 	.word	0x00000380


	//----- nvinfo : EIATTR_CRS_STACK_SIZE
	.align		4
.L_31:
        /*00d4*/ 	.byte	0x04, 0x1e
        /*00d6*/ 	.short	(.L_33 - .L_32)
.L_32:
        /*00d8*/ 	.word	0x00000000


	//----- nvinfo : EIATTR_CBANK_PARAM_SIZE
	.align		4
.L_33:
        /*00dc*/ 	.byte	0x03, 0x19
        /*00de*/ 	.short	0x0040


	//----- nvinfo : EIATTR_PARAM_CBANK
	.align		4
        /*00e0*/ 	.byte	0x04, 0x0a
        /*00e2*/ 	.short	(.L_35 - .L_34)
	.align		4
.L_34:
        /*00e4*/ 	.word	index@(.nv.constant0._Z12KernFindYnghPfS_S_S_S_iiiifi)
        /*00e8*/ 	.short	0x0380
        /*00ea*/ 	.short	0x0040


	//----- nvinfo : EIATTR_SW_WAR
	.align		4
.L_35:
        /*00ec*/ 	.byte	0x04, 0x36
        /*00ee*/ 	.short	(.L_37 - .L_36)
.L_36:
        /*00f0*/ 	.word	0x00000008
.L_37:


//--------------------- .nv.callgraph             --------------------------
	.section	.nv.callgraph,"",@"SHT_CUDA_CALLGRAPH"
	.align	4
	.sectionentsize	8
	.align		4
        /*0000*/ 	.word	0x00000000
	.align		4
        /*0004*/ 	.word	0xffffffff
	.align		4
        /*0008*/ 	.word	0x00000000
	.align		4
        /*000c*/ 	.word	0xfffffffe
	.align		4
        /*0010*/ 	.word	0x00000000
	.align		4
        /*0014*/ 	.word	0xfffffffd
	.align		4
        /*0018*/ 	.word	0x00000000
	.align		4
        /*001c*/ 	.word	0xfffffffc


//--------------------- .text._Z12KernFindYnghPfS_S_S_S_iiiifi --------------------------
	.section	.text._Z12KernFindYnghPfS_S_S_S_iiiifi,"ax",@progbits
	.align	128
        .global         _Z12KernFindYnghPfS_S_S_S_iiiifi
        .type           _Z12KernFindYnghPfS_S_S_S_iiiifi,@function
        .size           _Z12KernFindYnghPfS_S_S_S_iiiifi,(.L_x_7 - _Z12KernFindYnghPfS_S_S_S_iiiifi)
        .other          _Z12KernFindYnghPfS_S_S_S_iiiifi,@"STO_CUDA_ENTRY STV_DEFAULT"
_Z12KernFindYnghPfS_S_S_S_iiiifi:
.text._Z12KernFindYnghPfS_S_S_S_iiiifi:
[----:B------:R-:W-:Y:S01]  /*0000*/  LDC R1, c[0x0][0x37c] ;  /* 0x0000df00ff017b82 */ /* 0x000fe20000000800 */
[----:B------:R-:W0:Y:S01]  /*0010*/  S2R R0, SR_CTAID.X ;  /* 0x0000000000007919 */ /* 0x000e220000002500 */
[----:B------:R-:W0:Y:S01]  /*0020*/  LDCU UR4, c[0x0][0x360] ;  /* 0x00006c00ff0477ac */ /* 0x000e220008000800 */
[----:B------:R-:W0:Y:S01]  /*0030*/  S2R R3, SR_TID.X ;  /* 0x0000000000037919 */ /* 0x000e220000002100 */
[----:B------:R-:W1:Y:S01]  /*0040*/  LDCU UR5, c[0x0][0x3bc] ;  /* 0x00007780ff0577ac */ /* 0x000e620008000800 */
[----:B0-----:R-:W-:-:S05]  /*0050*/  IMAD R0, R0, UR4, R3 ;  /* 0x0000000400007c24 */ /* 0x001fca000f8e0203 */
[----:B-1----:R-:W-:-:S13]  /*0060*/  ISETP.GE.AND P0, PT, R0, UR5, PT ;  /* 0x0000000500007c0c */ /* 0x002fda000bf06270 */
[----:B------:R-:W-:Y:S05]  /*0070*/  @P0 EXIT ;  /* 0x000000000000094d */ /* 0x000fea0003800000 */
[----:B------:R-:W0:Y:S01]  /*0080*/  LDC.64 R2, c[0x0][0x398] ;  /* 0x0000e600ff027b82 */ /* 0x000e220000000a00 */
[----:B------:R-:W1:Y:S01]  /*0090*/  LDCU.64 UR4, c[0x0][0x358] ;  /* 0x00006b00ff0477ac */ /* 0x000e620008000a00 */
[----:B------:R-:W2:Y:S01]  /*00a0*/  LDCU UR6, c[0x0][0x3b8] ;  /* 0x00007700ff0677ac */ /* 0x000ea20008000800 */
[----:B0-----:R-:W-:-:S05]  /*00b0*/  IMAD.WIDE R2, R0, 0x4, R2 ;  /* 0x0000000400027825 */ /* 0x001fca00078e0202 */
[----:B-1----:R-:W3:Y:S01]  /*00c0*/  LDG.E R14, desc[UR4][R2.64] ;  /* 0x00000004020e7981 */ /* 0x002ee2000c1e1900 */
[----:B------:R-:W-:Y:S01]  /*00d0*/  BSSY.RECONVERGENT B0, `(.L_x_0) ;  /* 0x0000027000007945 */ /* 0x000fe20003800200 */
[----:B------:R-:W-:Y:S01]  /*00e0*/  HFMA2 R5, -RZ, RZ, 0, 0 ;  /* 0x00000000ff057431 */ /* 0x000fe200000001ff */
[----:B---3--:R-:W0:Y:S02]  /*00f0*/  F2I.TRUNC.NTZ R4, R14 ;  /* 0x0000000e00047305 */ /* 0x008e24000020f100 */
[----:B0-----:R-:W-:-:S13]  /*0100*/  ISETP.GE.AND P0, PT, R4, 0x1, PT ;  /* 0x000000010400780c */ /* 0x001fda0003f06270 */
[----:B--2---:R-:W-:Y:S05]  /*0110*/  @!P0 BRA `(.L_x_1) ;  /* 0x0000000000888947 */ /* 0x004fea0003800000 */
[----:B------:R-:W0:Y:S01]  /*0120*/  LDC.64 R12, c[0x0][0x380] ;  /* 0x0000e000ff0c7b82 */ /* 0x000e220000000a00 */
[----:B------:R-:W-:Y:S01]  /*0130*/  BSSY.RECONVERGENT B1, `(.L_x_2) ;  /* 0x000001f000017945 */ /* 0x000fe20003800200 */
[----:B------:R-:W-:Y:S02]  /*0140*/  MOV R20, R14 ;  /* 0x0000000e00147202 */ /* 0x000fe40000000f00 */
[----:B------:R-:W-:-:S04]  /*0150*/  CS2R R14, SRZ ;  /* 0x00000000000e7805 */ /* 0x000fc8000001ff00 */
[----:B------:R-:W1:Y:S08]  /*0160*/  LDC.64 R10, c[0x0][0x390] ;  /* 0x0000e400ff0a7b82 */ /* 0x000e700000000a00 */
[----:B------:R-:W2:Y:S08]  /*0170*/  LDC.64 R8, c[0x0][0x380] ;  /* 0x0000e000ff087b82 */ /* 0x000eb00000000a00 */
[----:B------:R-:W3:Y:S01]  /*0180*/  LDC.64 R6, c[0x0][0x388] ;  /* 0x0000e200ff067b82 */ /* 0x000ee20000000a00 */
[----:B0-----:R-:W-:-:S07]  /*0190*/  IMAD.WIDE R12, R0, 0x4, R12 ;  /* 0x00000004000c7825 */ /* 0x001fce00078e020c */
[----:B------:R-:W0:Y:S02]  /*01a0*/  LDC.64 R4, c[0x0][0x3b0] ;  /* 0x0000ec00ff047b82 */ /* 0x000e240000000a00 */
.L_x_5:
[----:B0-----:R-:W-:Y:S01]  /*01b0*/  IMAD R17, R0, R4, R15 ;  /* 0x0000000400117224 */ /* 0x001fe200078e020f */
[----:B------:R-:W4:Y:S03]  /*01c0*/  LDG.E R21, desc[UR4][R12.64] ;  /* 0x000000040c157981 */ /* 0x000f26000c1e1900 */
[----:B---3--:R-:W-:-:S06]  /*01d0*/  IMAD.WIDE R16, R17, 0x4, R6 ;  /* 0x0000000411107825 */ /* 0x008fcc00078e0206 */
[----:B------:R-:W3:Y:S02]  /*01e0*/  LDG.E R16, desc[UR4][R16.64] ;  /* 0x0000000410107981 */ /* 0x000ee4000c1e1900 */
[----:B---3--:R-:W2:Y:S02]  /*01f0*/  F2I.TRUNC.NTZ R23, R16 ;  /* 0x0000001000177305 */ /* 0x008ea4000020f100 */
[----:B--2---:R-:W-:-:S06]  /*0200*/  IMAD.WIDE R18, R23, 0x4, R8 ;  /* 0x0000000417127825 */ /* 0x004fcc00078e0208 */
[----:B------:R-:W4:Y:S01]  /*0210*/  LDG.E R18, desc[UR4][R18.64] ;  /* 0x0000000412127981 */ /* 0x000f22000c1e1900 */
[----:B------:R-:W-:Y:S01]  /*0220*/  ISETP.GE.AND P0, PT, R14, R5, PT ;  /* 0x000000050e00720c */ /* 0x000fe20003f06270 */
[----:B------:R-:W-:Y:S01]  /*0230*/  BSSY.RECONVERGENT B2, `(.L_x_3) ;  /* 0x000000a000027945 */ /* 0x000fe20003800200 */
[----:B----4-:R-:W-:-:S05]  /*0240*/  FADD R21, R18, -R21 ;  /* 0x8000001512157221 */ /* 0x010fca0000000000 */
[----:B------:R-:W-:-:S13]  /*0250*/  FSETP.GEU.OR P0, PT, |R21|, UR6, P0 ;  /* 0x0000000615007c0b */ /* 0x000fda000870e600 */
[----:B------:R-:W-:Y:S05]  /*0260*/  @P0 BRA `(.L_x_4) ;  /* 0x0000000000180947 */ /* 0x000fea0003800000 */
[----:B------:R-:W-:Y:S01]  /*0270*/  IMAD R17, R0, R5, R14 ;  /* 0x0000000500117224 */ /* 0x000fe200078e020e */
[----:B------:R-:W-:-:S03]  /*0280*/  I2FP.F32.S32 R19, R23 ;  /* 0x0000001700137245 */ /* 0x000fc60000201400 */
[----:B-1----:R-:W-:-:S05]  /*0290*/  IMAD.WIDE R16, R17, 0x4, R10 ;  /* 0x0000000411107825 */ /* 0x002fca00078e020a */
[----:B------:R0:W-:Y:S04]  /*02a0*/  STG.E desc[UR4][R16.64], R19 ;  /* 0x0000001310007986 */ /* 0x0001e8000c101904 */
[----:B------:R0:W5:Y:S01]  /*02b0*/  LDG.E R20, desc[UR4][R2.64] ;  /* 0x0000000402147981 */ /* 0x000162000c1e1900 */
[----:B------:R-:W-:-:S07]  /*02c0*/  IADD3 R14, PT, PT, R14, 0x1, RZ ;  /* 0x000000010e0e7810 */ /* 0x000fce0007ffe0ff */
.L_x_4:
[----:B------:R-:W-:Y:S05]  /*02d0*/  BSYNC.RECONVERGENT B2 ;  /* 0x0000000000027941 */ /* 0x000fea0003800200 */
.L_x_3:
[----:B0----5:R-:W0:Y:S01]  /*02e0*/  F2I.TRUNC.NTZ R16, R20 ;  /* 0x0000001400107305 */ /* 0x021e22000020f100 */
[----:B------:R-:W-:-:S04]  /*02f0*/  IADD3 R15, PT, PT, R15, 0x1, RZ ;  /* 0x000000010f0f7810 */ /* 0x000fc80007ffe0ff */
[----:B0-----:R-:W-:-:S13]  /*0300*/  ISETP.GE.AND P0, PT, R15, R16, PT ;  /* 0x000000100f00720c */ /* 0x001fda0003f06270 */
[----:B------:R-:W-:Y:S05]  /*0310*/  @!P0 BRA `(.L_x_5) ;  /* 0xfffffffc00a48947 */ /* 0x000fea000383ffff */
[----:B------:R-:W-:Y:S05]  /*0320*/  BSYNC.RECONVERGENT B1 ;  /* 0x0000000000017941 */ /* 0x000fea0003800200 */
.L_x_2:
[----:B------:R-:W-:-:S07]  /*0330*/  I2FP.F32.S32 R5, R14 ;  /* 0x0000000e00057245 */ /* 0x000fce0000201400 */
.L_x_1:
[----:B------:R-:W-:Y:S05]  /*0340*/  BSYNC.RECONVERGENT B0 ;  /* 0x0000000000007941 */ /* 0x000fea0003800200 */
.L_x_0:
[----:B------:R-:W0:Y:S02]  /*0350*/  LDC.64 R2, c[0x0][0x3a0] ;  /* 0x0000e800ff027b82 */ /* 0x000e240000000a00 */
[----:B0-----:R-:W-:-:S05]  /*0360*/  IMAD.WIDE R2, R0, 0x4, R2 ;  /* 0x0000000400027825 */ /* 0x001fca00078e0202 */
[----:B------:R-:W-:Y:S01]  /*0370*/  STG.E desc[UR4][R2.64], R5 ;  /* 0x0000000502007986 */ /* 0x000fe2000c101904 */
[----:B------:R-:W-:Y:S05]  /*0380*/  EXIT ;  /* 0x000000000000794d */ /* 0x000fea0003800000 */
.L_x_6:
[----:B------:R-:W-:-:S00]  /*0390*/  BRA `(.L_x_6) ;  /* 0xfffffffc00fc7947 */ /* 0x000fc0000383ffff */
[----:B------:R-:W-:-:S00]  /*03a0*/  NOP ;  /* 0x0000000000007918 */ /* 0x000fc00000000000 */
        /* <DEDUP_REMOVED lines=13> */
.L_x_7:


//--------------------- .nv.shared.reserved.0     --------------------------
	.section	.nv.shared.reserved.0,"aw",@nobits
	.weak		__nv_reservedSMEM_offset_0_alias
	.size		__nv_reservedSMEM_offset_0_alias, 0, 64
	.other		__nv_reservedSMEM_offset_0_alias,@"STO_CUDA_RESERVED_SHARED STV_DEFAULT"
__nv_reservedSMEM_offset_0_alias:
	.zero		0
	.zero		64


//--------------------- .nv.constant0._Z12KernFindYnghPfS_S_S_S_iiiifi --------------------------
	.section	.nv.constant0._Z12KernFindYnghPfS_S_S_S_iiiifi,"a",@progbits
	.sectionflags	@""
	.align	4
.nv.constant0._Z12KernFindYnghPfS_S_S_S_iiiifi:
	.zero		960


//--------------------- SYMBOLS --------------------------

	.type		.nv.reservedSmem.offset0,@object
	.size		.nv.reservedSmem.offset0,0x4
